//
// Generated by NVIDIA NVVM Compiler
//
// Compiler Build ID: CL-36424714
// Cuda compilation tools, release 13.0, V13.0.88
// Based on NVVM 20.0.0
//

.version 9.0
.target sm_100
.address_size 64

	// .globl	_Z15SetBinaryLabelsPiii

.visible .entry _Z15SetBinaryLabelsPiii(
	.param .u64 .ptr .align 1 _Z15SetBinaryLabelsPiii_param_0,
	.param .u32 _Z15SetBinaryLabelsPiii_param_1,
	.param .u32 _Z15SetBinaryLabelsPiii_param_2
)
{
	.reg .pred 	%p<3>;
	.reg .b32 	%r<16>;
	.reg .b64 	%rd<5>;

	ld.param.u64 	%rd2, [_Z15SetBinaryLabelsPiii_param_0];
	ld.param.u32 	%r2, [_Z15SetBinaryLabelsPiii_param_1];
	ld.param.u32 	%r3, [_Z15SetBinaryLabelsPiii_param_2];
	mov.u32 	%r4, %tid.x;
	mov.u32 	%r5, %ctaid.x;
	mov.u32 	%r6, %ntid.x;
	mad.lo.s32 	%r1, %r5, %r6, %r4;
	mov.u32 	%r7, %tid.y;
	mov.u32 	%r8, %ctaid.y;
	mov.u32 	%r9, %ntid.y;
	mad.lo.s32 	%r10, %r8, %r9, %r7;
	mad.lo.s32 	%r11, %r3, %r10, %r1;
	max.u32 	%r12, %r1, %r11;
	setp.ge.u32 	%p1, %r12, %r3;
	@%p1 bra 	$L__BB0_4;
	cvta.to.global.u64 	%rd3, %rd2;
	mul.wide.u32 	%rd4, %r1, 4;
	add.s64 	%rd1, %rd3, %rd4;
	ld.global.u32 	%r13, [%rd1];
	setp.ne.s32 	%p2, %r13, %r2;
	@%p2 bra 	$L__BB0_3;
	mov.b32 	%r15, 1;
	st.global.u32 	[%rd1], %r15;
	bra.uni 	$L__BB0_4;
$L__BB0_3:
	mov.b32 	%r14, 0;
	st.global.u32 	[%rd1], %r14;
$L__BB0_4:
	ret;

}


// ===== COMPILED SASS (sm_100) =====

	.target	sm_100

	.elftype	@"ET_EXEC"


//--------------------- .note.nv.tkinfo           --------------------------
	.section	.note.nv.tkinfo,"",@"SHT_NOTE"
	.sectionflags	@"SHF_NOTE_NV_TKINFO"
	.tkinfo
        /*0018*/ 	.word	0x00000002
        /*0030*/ 	.string	""
        /*0030*/ 	.string	"ptxas"
        /*0030*/ 	.string	"Cuda compilation tools, release 13.0, V13.0.88"
        /*0030*/ 	.string	"Build cuda_13.0.r13.0/compiler.36424714_0"
        /*0030*/ 	.string	"-arch sm_100 -m 64 "



//--------------------- .note.nv.cuinfo           --------------------------
	.section	.note.nv.cuinfo,"",@"SHT_NOTE"
	.sectionflags	@"SHF_NOTE_NV_CUINFO"
        /*0018*/ 	.short	0x0002
        /*001a*/ 	.short	0x0064
        /*001c*/ 	.short	0x0082
	.zero		2


//--------------------- .nv.info                  --------------------------
	.section	.nv.info,"",@"SHT_CUDA_INFO"
	.align	4


	//----- nvinfo : EIATTR_REGCOUNT
	.align		4
        /*0000*/ 	.byte	0x04, 0x2f
        /*0002*/ 	.short	(.L_1 - .L_0)
	.align		4
.L_0:
        /*0004*/ 	.word	index@(_Z15SetBinaryLabelsPiii)
        /*0008*/ 	.word	0x00000008


	//----- nvinfo : EIATTR_FRAME_SIZE
	.align		4
.L_1:
        /*000c*/ 	.byte	0x04, 0x11
        /*000e*/ 	.short	(.L_3 - .L_2)
	.align		4
.L_2:
        /*0010*/ 	.word	index@(_Z15SetBinaryLabelsPiii)
        /*0014*/ 	.word	0x00000000


	//----- nvinfo : EIATTR_MIN_STACK_SIZE
	.align		4
.L_3:
        /*0018*/ 	.byte	0x04, 0x12
        /*001a*/ 	.short	(.L_5 - .L_4)
	.align		4
.L_4:
        /*001c*/ 	.word	index@(_Z15SetBinaryLabelsPiii)
        /*0020*/ 	.word	0x00000000
.L_5:


//--------------------- .nv.compat                --------------------------
	.section	.nv.compat,"",@"SHT_CUDA_COMPAT_INFO"
	.align	4
        /*0000*/ 	.byte	0x02, 0x09, 0x00, 0x00, 0x02, 0x02, 0x01, 0x00, 0x02, 0x05, 0x05, 0x00, 0x03, 0x07, 0x01, 0x01
        /*0010*/ 	.byte	0x02, 0x03, 0x00, 0x00, 0x02, 0x06, 0x01, 0x00, 0x04, 0x0b, 0x08, 0x00, 0x09, 0x00, 0x00, 0x00
        /*0020*/ 	.byte	0x00, 0x00, 0x00, 0x00


//--------------------- .nv.info._Z15SetBinaryLabelsPiii --------------------------
	.section	.nv.info._Z15SetBinaryLabelsPiii,"",@"SHT_CUDA_INFO"
	.sectionflags	@""
	.align	4


	//----- nvinfo : EIATTR_CUDA_API_VERSION
	.align		4
        /*0000*/ 	.byte	0x04, 0x37
        /*0002*/ 	.short	(.L_7 - .L_6)
.L_6:
        /*0004*/ 	.word	0x00000082


	//----- nvinfo : EIATTR_KPARAM_INFO
	.align		4
.L_7:
        /*0008*/ 	.byte	0x04, 0x17
        /*000a*/ 	.short	(.L_9 - .L_8)
.L_8:
        /*000c*/ 	.word	0x00000000
        /*0010*/ 	.short	0x0002
        /*0012*/ 	.short	0x000c
        /*0014*/ 	.byte	0x00, 0xf0, 0x11, 0x00


	//----- nvinfo : EIATTR_KPARAM_INFO
	.align		4
.L_9:
        /*0018*/ 	.byte	0x04, 0x17
        /*001a*/ 	.short	(.L_11 - .L_10)
.L_10:
        /*001c*/ 	.word	0x00000000
        /*0020*/ 	.short	0x0001
        /*0022*/ 	.short	0x0008
        /*0024*/ 	.byte	0x00, 0xf0, 0x11, 0x00


	//----- nvinfo : EIATTR_KPARAM_INFO
	.align		4
.L_11:
        /*0028*/ 	.byte	0x04, 0x17
        /*002a*/ 	.short	(.L_13 - .L_12)
.L_12:
        /*002c*/ 	.word	0x00000000
        /*0030*/ 	.short	0x0000
        /*0032*/ 	.short	0x0000
        /*0034*/ 	.byte	0x00, 0xf5, 0x21, 0x00


	//----- nvinfo : EIATTR_SPARSE_MMA_MASK
	.align		4
.L_13:
        /*0038*/ 	.byte	0x03, 0x50
        /*003a*/ 	.short	0x0000


	//----- nvinfo : EIATTR_MAXREG_COUNT
	.align		4
        /*003c*/ 	.byte	0x03, 0x1b
        /*003e*/ 	.short	0x00ff


	//----- nvinfo : EIATTR_MERCURY_ISA_VERSION
	.align		4
        /*0040*/ 	.byte	0x03, 0x5f
        /*0042*/ 	.short	0x0101


	//----- nvinfo : EIATTR_VRC_CTA_INIT_COUNT
	.align		4
        /*0044*/ 	.byte	0x02, 0x4a
	.zero		1
	.zero		1


	//----- nvinfo : EIATTR_EXIT_INSTR_OFFSETS
	.align		4
        /*0048*/ 	.byte	0x04, 0x1c
        /*004a*/ 	.short	(.L_15 - .L_14)


	//   ....[0]....
.L_14:
        /*004c*/ 	.word	0x000000d0


	//   ....[1]....
        /*0050*/ 	.word	0x00000160


	//   ....[2]....
        /*0054*/ 	.word	0x00000180


	//----- nvinfo : EIATTR_CBANK_PARAM_SIZE
	.align		4
.L_15:
        /*0058*/ 	.byte	0x03, 0x19
        /*005a*/ 	.short	0x0010


	//----- nvinfo : EIATTR_PARAM_CBANK
	.align		4
        /*005c*/ 	.byte	0x04, 0x0a
        /*005e*/ 	.short	(.L_17 - .L_16)
	.align		4
.L_16:
        /*0060*/ 	.word	index@(.nv.constant0._Z15SetBinaryLabelsPiii)
        /*0064*/ 	.short	0x0380
        /*0066*/ 	.short	0x0010


	//----- nvinfo : EIATTR_SW_WAR
	.align		4
.L_17:
        /*0068*/ 	.byte	0x04, 0x36
        /*006a*/ 	.short	(.L_19 - .L_18)
.L_18:
        /*006c*/ 	.word	0x00000008
.L_19:


//--------------------- .nv.callgraph             --------------------------
	.section	.nv.callgraph,"",@"SHT_CUDA_CALLGRAPH"
	.align	4
	.sectionentsize	8
	.align		4
        /*0000*/ 	.word	0x00000000
	.align		4
        /*0004*/ 	.word	0xffffffff
	.align		4
        /*0008*/ 	.word	0x00000000
	.align		4
        /*000c*/ 	.word	0xfffffffe
	.align		4
        /*0010*/ 	.word	0x00000000
	.align		4
        /*0014*/ 	.word	0xfffffffd
	.align		4
        /*0018*/ 	.word	0x00000000
	.align		4
        /*001c*/ 	.word	0xfffffffc


//--------------------- .text._Z15SetBinaryLabelsPiii --------------------------
	.section	.text._Z15SetBinaryLabelsPiii,"ax",@progbits
	.align	128
        .global         _Z15SetBinaryLabelsPiii
        .type           _Z15SetBinaryLabelsPiii,@function
        .size           _Z15SetBinaryLabelsPiii,(.L_x_1 - _Z15SetBinaryLabelsPiii)
        .other          _Z15SetBinaryLabelsPiii,@"STO_CUDA_ENTRY STV_DEFAULT"
_Z15SetBinaryLabelsPiii:
.text._Z15SetBinaryLabelsPiii:
[----:B------:R-:W-:Y:S01]  /*0000*/  LDC R1, c[0x0][0x37c] ;  /* 0x0000df00ff017b82 */ /* 0x000fe20000000800 */
[----:B------:R-:W0:Y:S07]  /*0010*/  S2R R5, SR_TID.X ;  /* 0x0000000000057919 */ /* 0x000e2e0000002100 */
[----:B------:R-:W0:Y:S01]  /*0020*/  S2UR UR4, SR_CTAID.X ;  /* 0x00000000000479c3 */ /* 0x000e220000002500 */
[----:B------:R-:W1:Y:S01]  /*0030*/  LDCU UR6, c[0x0][0x38c] ;  /* 0x00007180ff0677ac */ /* 0x000e620008000800 */
[----:B------:R-:W2:Y:S06]  /*0040*/  S2R R2, SR_TID.Y ;  /* 0x0000000000027919 */ /* 0x000eac0000002200 */
[----:B------:R-:W0:Y:S08]  /*0050*/  LDC R0, c[0x0][0x360] ;  /* 0x0000d800ff007b82 */ /* 0x000e300000000800 */
[----:B------:R-:W2:Y:S08]  /*0060*/  S2UR UR5, SR_CTAID.Y ;  /* 0x00000000000579c3 */ /* 0x000eb00000002600 */
[----:B------:R-:W2:Y:S01]  /*0070*/  LDC R3, c[0x0][0x364] ;  /* 0x0000d900ff037b82 */ /* 0x000ea20000000800 */
[----:B0-----:R-:W-:-:S02]  /*0080*/  IMAD R5, R0, UR4, R5 ;  /* 0x0000000400057c24 */ /* 0x001fc4000f8e0205 */
[----:B--2---:R-:W-:-:S04]  /*0090*/  IMAD R0, R3, UR5, R2 ;  /* 0x0000000503007c24 */ /* 0x004fc8000f8e0202 */
[----:B-1----:R-:W-:-:S05]  /*00a0*/  IMAD R0, R0, UR6, R5 ;  /* 0x0000000600007c24 */ /* 0x002fca000f8e0205 */
[----:B------:R-:W-:-:S04]  /*00b0*/  VIMNMX.U32 R0, PT, PT, R5, R0, !PT ;  /* 0x0000000005007248 */ /* 0x000fc80007fe0000 */
[----:B------:R-:W-:-:S13]  /*00c0*/  ISETP.GE.U32.AND P0, PT, R0, UR6, PT ;  /* 0x0000000600007c0c */ /* 0x000fda000bf06070 */
[----:B------:R-:W-:Y:S05]  /*00d0*/  @P0 EXIT ;  /* 0x000000000000094d */ /* 0x000fea0003800000 */
[----:B------:R-:W0:Y:S01]  /*00e0*/  LDC.64 R2, c[0x0][0x380] ;  /* 0x0000e000ff027b82 */ /* 0x000e220000000a00 */
[----:B------:R-:W1:Y:S01]  /*00f0*/  LDCU.64 UR4, c[0x0][0x358] ;  /* 0x00006b00ff0477ac */ /* 0x000e620008000a00 */
[----:B------:R-:W2:Y:S01]  /*0100*/  LDCU UR6, c[0x0][0x388] ;  /* 0x00007100ff0677ac */ /* 0x000ea20008000800 */
[----:B0-----:R-:W-:-:S05]  /*0110*/  IMAD.WIDE.U32 R2, R5, 0x4, R2 ;  /* 0x0000000405027825 */ /* 0x001fca00078e0002 */
[----:B-1----:R-:W2:Y:S02]  /*0120*/  LDG.E R0, desc[UR4][R2.64] ;  /* 0x0000000402007981 */ /* 0x002ea4000c1e1900 */
[----:B--2---:R-:W-:-:S13]  /*0130*/  ISETP.NE.AND P0, PT, R0, UR6, PT ;  /* 0x0000000600007c0c */ /* 0x004fda000bf05270 */
[----:B------:R-:W-:-:S05]  /*0140*/  @!P0 MOV R5, 0x1 ;  /* 0x0000000100058802 */ /* 0x000fca0000000f00 */
[----:B------:R0:W-:Y:S01]  /*0150*/  @!P0 STG.E desc[UR4][R2.64], R5 ;  /* 0x0000000502008986 */ /* 0x0001e2000c101904 */
[----:B------:R-:W-:Y:S05]  /*0160*/  @!P0 EXIT ;  /* 0x000000000000894d */ /* 0x000fea0003800000 */
[----:B------:R-:W-:Y:S01]  /*0170*/  STG.E desc[UR4][R2.64], RZ ;  /* 0x000000ff02007986 */ /* 0x000fe2000c101904 */
[----:B------:R-:W-:Y:S05]  /*0180*/  EXIT ;  /* 0x000000000000794d */ /* 0x000fea0003800000 */
.L_x_0:
[----:B------:R-:W-:-:S00]  /*0190*/  BRA `(.L_x_0) ;  /* 0xfffffffc00fc7947 */ /* 0x000fc0000383ffff */
[----:B------:R-:W-:-:S00]  /*01a0*/  NOP ;  /* 0x0000000000007918 */ /* 0x000fc00000000000 */
        /* <DEDUP_REMOVED lines=13> */
.L_x_1:


//--------------------- .nv.shared.reserved.0     --------------------------
	.section	.nv.shared.reserved.0,"aw",@nobits
	.weak		__nv_reservedSMEM_offset_0_alias
	.size		__nv_reservedSMEM_offset_0_alias, 0, 64
	.other		__nv_reservedSMEM_offset_0_alias,@"STO_CUDA_RESERVED_SHARED STV_DEFAULT"
__nv_reservedSMEM_offset_0_alias:
	.zero		0
	.zero		64


//--------------------- .nv.constant0._Z15SetBinaryLabelsPiii --------------------------
	.section	.nv.constant0._Z15SetBinaryLabelsPiii,"a",@progbits
	.sectionflags	@""
	.align	4
.nv.constant0._Z15SetBinaryLabelsPiii:
	.zero		912


//--------------------- SYMBOLS --------------------------

	.type		.nv.reservedSmem.offset0,@object
	.size		.nv.reservedSmem.offset0,0x4
